//
// Generated by NVIDIA NVVM Compiler
//
// Compiler Build ID: CL-36424714
// Cuda compilation tools, release 13.0, V13.0.88
// Based on NVVM 20.0.0
//

.version 9.0
.target sm_100
.address_size 64

	// .globl	_Z9sumKernelPfS_S_ii

.visible .entry _Z9sumKernelPfS_S_ii(
	.param .u64 .ptr .align 1 _Z9sumKernelPfS_S_ii_param_0,
	.param .u64 .ptr .align 1 _Z9sumKernelPfS_S_ii_param_1,
	.param .u64 .ptr .align 1 _Z9sumKernelPfS_S_ii_param_2,
	.param .u32 _Z9sumKernelPfS_S_ii_param_3,
	.param .u32 _Z9sumKernelPfS_S_ii_param_4
)
{
	.reg .pred 	%p<4>;
	.reg .b32 	%r<12>;
	.reg .b32 	%f<4>;
	.reg .b64 	%rd<11>;

	ld.param.u64 	%rd1, [_Z9sumKernelPfS_S_ii_param_0];
	ld.param.u64 	%rd2, [_Z9sumKernelPfS_S_ii_param_1];
	ld.param.u64 	%rd3, [_Z9sumKernelPfS_S_ii_param_2];
	ld.param.u32 	%r4, [_Z9sumKernelPfS_S_ii_param_3];
	ld.param.u32 	%r3, [_Z9sumKernelPfS_S_ii_param_4];
	mov.u32 	%r5, %ctaid.y;
	mov.u32 	%r6, %ntid.y;
	mov.u32 	%r7, %tid.y;
	mad.lo.s32 	%r1, %r5, %r6, %r7;
	mov.u32 	%r8, %ctaid.x;
	mov.u32 	%r9, %ntid.x;
	mov.u32 	%r10, %tid.x;
	mad.lo.s32 	%r2, %r8, %r9, %r10;
	setp.ge.s32 	%p1, %r1, %r4;
	setp.ge.s32 	%p2, %r2, %r3;
	or.pred  	%p3, %p1, %p2;
	@%p3 bra 	$L__BB0_2;
	cvta.to.global.u64 	%rd4, %rd1;
	cvta.to.global.u64 	%rd5, %rd2;
	cvta.to.global.u64 	%rd6, %rd3;
	mad.lo.s32 	%r11, %r3, %r1, %r2;
	mul.wide.s32 	%rd7, %r11, 4;
	add.s64 	%rd8, %rd4, %rd7;
	ld.global.f32 	%f1, [%rd8];
	add.s64 	%rd9, %rd5, %rd7;
	ld.global.f32 	%f2, [%rd9];
	add.f32 	%f3, %f1, %f2;
	add.s64 	%rd10, %rd6, %rd7;
	st.global.f32 	[%rd10], %f3;
$L__BB0_2:
	ret;

}


// ===== COMPILED SASS (sm_100) =====

	.target	sm_100

	.elftype	@"ET_EXEC"


//--------------------- .note.nv.tkinfo           --------------------------
	.section	.note.nv.tkinfo,"",@"SHT_NOTE"
	.sectionflags	@"SHF_NOTE_NV_TKINFO"
	.tkinfo
        /*0018*/ 	.word	0x00000002
        /*0030*/ 	.string	""
        /*0030*/ 	.string	"ptxas"
        /*0030*/ 	.string	"Cuda compilation tools, release 13.0, V13.0.88"
        /*0030*/ 	.string	"Build cuda_13.0.r13.0/compiler.36424714_0"
        /*0030*/ 	.string	"-arch sm_100 -m 64 "



//--------------------- .note.nv.cuinfo           --------------------------
	.section	.note.nv.cuinfo,"",@"SHT_NOTE"
	.sectionflags	@"SHF_NOTE_NV_CUINFO"
        /*0018*/ 	.short	0x0002
        /*001a*/ 	.short	0x0064
        /*001c*/ 	.short	0x0082
	.zero		2


//--------------------- .nv.info                  --------------------------
	.section	.nv.info,"",@"SHT_CUDA_INFO"
	.align	4


	//----- nvinfo : EIATTR_REGCOUNT
	.align		4
        /*0000*/ 	.byte	0x04, 0x2f
        /*0002*/ 	.short	(.L_1 - .L_0)
	.align		4
.L_0:
        /*0004*/ 	.word	index@(_Z9sumKernelPfS_S_ii)
        /*0008*/ 	.word	0x0000000c


	//----- nvinfo : EIATTR_FRAME_SIZE
	.align		4
.L_1:
        /*000c*/ 	.byte	0x04, 0x11
        /*000e*/ 	.short	(.L_3 - .L_2)
	.align		4
.L_2:
        /*0010*/ 	.word	index@(_Z9sumKernelPfS_S_ii)
        /*0014*/ 	.word	0x00000000


	//----- nvinfo : EIATTR_MIN_STACK_SIZE
	.align		4
.L_3:
        /*0018*/ 	.byte	0x04, 0x12
        /*001a*/ 	.short	(.L_5 - .L_4)
	.align		4
.L_4:
        /*001c*/ 	.word	index@(_Z9sumKernelPfS_S_ii)
        /*0020*/ 	.word	0x00000000
.L_5:


//--------------------- .nv.compat                --------------------------
	.section	.nv.compat,"",@"SHT_CUDA_COMPAT_INFO"
	.align	4
        /*0000*/ 	.byte	0x02, 0x09, 0x00, 0x00, 0x02, 0x02, 0x01, 0x00, 0x02, 0x05, 0x05, 0x00, 0x03, 0x07, 0x01, 0x01
        /*0010*/ 	.byte	0x02, 0x03, 0x00, 0x00, 0x02, 0x06, 0x01, 0x00, 0x04, 0x0b, 0x08, 0x00, 0x09, 0x00, 0x00, 0x00
        /*0020*/ 	.byte	0x00, 0x00, 0x00, 0x00


//--------------------- .nv.info._Z9sumKernelPfS_S_ii --------------------------
	.section	.nv.info._Z9sumKernelPfS_S_ii,"",@"SHT_CUDA_INFO"
	.sectionflags	@""
	.align	4


	//----- nvinfo : EIATTR_CUDA_API_VERSION
	.align		4
        /*0000*/ 	.byte	0x04, 0x37
        /*0002*/ 	.short	(.L_7 - .L_6)
.L_6:
        /*0004*/ 	.word	0x00000082


	//----- nvinfo : EIATTR_KPARAM_INFO
	.align		4
.L_7:
        /*0008*/ 	.byte	0x04, 0x17
        /*000a*/ 	.short	(.L_9 - .L_8)
.L_8:
        /*000c*/ 	.word	0x00000000
        /*0010*/ 	.short	0x0004
        /*0012*/ 	.short	0x001c
        /*0014*/ 	.byte	0x00, 0xf0, 0x11, 0x00


	//----- nvinfo : EIATTR_KPARAM_INFO
	.align		4
.L_9:
        /*0018*/ 	.byte	0x04, 0x17
        /*001a*/ 	.short	(.L_11 - .L_10)
.L_10:
        /*001c*/ 	.word	0x00000000
        /*0020*/ 	.short	0x0003
        /*0022*/ 	.short	0x0018
        /*0024*/ 	.byte	0x00, 0xf0, 0x11, 0x00


	//----- nvinfo : EIATTR_KPARAM_INFO
	.align		4
.L_11:
        /*0028*/ 	.byte	0x04, 0x17
        /*002a*/ 	.short	(.L_13 - .L_12)
.L_12:
        /*002c*/ 	.word	0x00000000
        /*0030*/ 	.short	0x0002
        /*0032*/ 	.short	0x0010
        /*0034*/ 	.byte	0x00, 0xf5, 0x21, 0x00


	//----- nvinfo : EIATTR_KPARAM_INFO
	.align		4
.L_13:
        /*0038*/ 	.byte	0x04, 0x17
        /*003a*/ 	.short	(.L_15 - .L_14)
.L_14:
        /*003c*/ 	.word	0x00000000
        /*0040*/ 	.short	0x0001
        /*0042*/ 	.short	0x0008
        /*0044*/ 	.byte	0x00, 0xf5, 0x21, 0x00


	//----- nvinfo : EIATTR_KPARAM_INFO
	.align		4
.L_15:
        /*0048*/ 	.byte	0x04, 0x17
        /*004a*/ 	.short	(.L_17 - .L_16)
.L_16:
        /*004c*/ 	.word	0x00000000
        /*0050*/ 	.short	0x0000
        /*0052*/ 	.short	0x0000
        /*0054*/ 	.byte	0x00, 0xf5, 0x21, 0x00


	//----- nvinfo : EIATTR_SPARSE_MMA_MASK
	.align		4
.L_17:
        /*0058*/ 	.byte	0x03, 0x50
        /*005a*/ 	.short	0x0000


	//----- nvinfo : EIATTR_MAXREG_COUNT
	.align		4
        /*005c*/ 	.byte	0x03, 0x1b
        /*005e*/ 	.short	0x00ff


	//----- nvinfo : EIATTR_MERCURY_ISA_VERSION
	.align		4
        /*0060*/ 	.byte	0x03, 0x5f
        /*0062*/ 	.short	0x0101


	//----- nvinfo : EIATTR_VRC_CTA_INIT_COUNT
	.align		4
        /*0064*/ 	.byte	0x02, 0x4a
	.zero		1
	.zero		1


	//----- nvinfo : EIATTR_EXIT_INSTR_OFFSETS
	.align		4
        /*0068*/ 	.byte	0x04, 0x1c
        /*006a*/ 	.short	(.L_19 - .L_18)


	//   ....[0]....
.L_18:
        /*006c*/ 	.word	0x000000c0


	//   ....[1]....
        /*0070*/ 	.word	0x00000190


	//----- nvinfo : EIATTR_CBANK_PARAM_SIZE
	.align		4
.L_19:
        /*0074*/ 	.byte	0x03, 0x19
        /*0076*/ 	.short	0x0020


	//----- nvinfo : EIATTR_PARAM_CBANK
	.align		4
        /*0078*/ 	.byte	0x04, 0x0a
        /*007a*/ 	.short	(.L_21 - .L_20)
	.align		4
.L_20:
        /*007c*/ 	.word	index@(.nv.constant0._Z9sumKernelPfS_S_ii)
        /*0080*/ 	.short	0x0380
        /*0082*/ 	.short	0x0020


	//----- nvinfo : EIATTR_SW_WAR
	.align		4
.L_21:
        /*0084*/ 	.byte	0x04, 0x36
        /*0086*/ 	.short	(.L_23 - .L_22)
.L_22:
        /*0088*/ 	.word	0x00000008
.L_23:


//--------------------- .nv.callgraph             --------------------------
	.section	.nv.callgraph,"",@"SHT_CUDA_CALLGRAPH"
	.align	4
	.sectionentsize	8
	.align		4
        /*0000*/ 	.word	0x00000000
	.align		4
        /*0004*/ 	.word	0xffffffff
	.align		4
        /*0008*/ 	.word	0x00000000
	.align		4
        /*000c*/ 	.word	0xfffffffe
	.align		4
        /*0010*/ 	.word	0x00000000
	.align		4
        /*0014*/ 	.word	0xfffffffd
	.align		4
        /*0018*/ 	.word	0x00000000
	.align		4
        /*001c*/ 	.word	0xfffffffc


//--------------------- .text._Z9sumKernelPfS_S_ii --------------------------
	.section	.text._Z9sumKernelPfS_S_ii,"ax",@progbits
	.align	128
        .global         _Z9sumKernelPfS_S_ii
        .type           _Z9sumKernelPfS_S_ii,@function
        .size           _Z9sumKernelPfS_S_ii,(.L_x_1 - _Z9sumKernelPfS_S_ii)
        .other          _Z9sumKernelPfS_S_ii,@"STO_CUDA_ENTRY STV_DEFAULT"
_Z9sumKernelPfS_S_ii:
.text._Z9sumKernelPfS_S_ii:
[----:B------:R-:W-:Y:S01]  /*0000*/  LDC R1, c[0x0][0x37c] ;  /* 0x0000df00ff017b82 */ /* 0x000fe20000000800 */
[----:B------:R-:W0:Y:S07]  /*0010*/  S2R R2, SR_TID.X ;  /* 0x0000000000027919 */ /* 0x000e2e0000002100 */
[----:B------:R-:W1:Y:S01]  /*0020*/  LDC R0, c[0x0][0x364] ;  /* 0x0000d900ff007b82 */ /* 0x000e620000000800 */
[----:B------:R-:W2:Y:S01]  /*0030*/  LDCU.64 UR6, c[0x0][0x398] ;  /* 0x00007300ff0677ac */ /* 0x000ea20008000a00 */
[----:B------:R-:W1:Y:S06]  /*0040*/  S2R R3, SR_TID.Y ;  /* 0x0000000000037919 */ /* 0x000e6c0000002200 */
[----:B------:R-:W0:Y:S08]  /*0050*/  S2UR UR5, SR_CTAID.X ;  /* 0x00000000000579c3 */ /* 0x000e300000002500 */
[----:B------:R-:W0:Y:S08]  /*0060*/  LDC R7, c[0x0][0x360] ;  /* 0x0000d800ff077b82 */ /* 0x000e300000000800 */
[----:B------:R-:W1:Y:S01]  /*0070*/  S2UR UR4, SR_CTAID.Y ;  /* 0x00000000000479c3 */ /* 0x000e620000002600 */
[----:B0-----:R-:W-:-:S05]  /*0080*/  IMAD R7, R7, UR5, R2 ;  /* 0x0000000507077c24 */ /* 0x001fca000f8e0202 */
[----:B--2---:R-:W-:Y:S01]  /*0090*/  ISETP.GE.AND P0, PT, R7, UR7, PT ;  /* 0x0000000707007c0c */ /* 0x004fe2000bf06270 */
[----:B-1----:R-:W-:-:S05]  /*00a0*/  IMAD R0, R0, UR4, R3 ;  /* 0x0000000400007c24 */ /* 0x002fca000f8e0203 */
[----:B------:R-:W-:-:S13]  /*00b0*/  ISETP.GE.OR P0, PT, R0, UR6, P0 ;  /* 0x0000000600007c0c */ /* 0x000fda0008706670 */
[----:B------:R-:W-:Y:S05]  /*00c0*/  @P0 EXIT ;  /* 0x000000000000094d */ /* 0x000fea0003800000 */
[----:B------:R-:W0:Y:S01]  /*00d0*/  LDC.64 R2, c[0x0][0x380] ;  /* 0x0000e000ff027b82 */ /* 0x000e220000000a00 */
[----:B------:R-:W1:Y:S01]  /*00e0*/  LDCU.64 UR4, c[0x0][0x358] ;  /* 0x00006b00ff0477ac */ /* 0x000e620008000a00 */
[----:B------:R-:W-:-:S06]  /*00f0*/  IMAD R9, R0, UR7, R7 ;  /* 0x0000000700097c24 */ /* 0x000fcc000f8e0207 */
[----:B------:R-:W2:Y:S08]  /*0100*/  LDC.64 R4, c[0x0][0x388] ;  /* 0x0000e200ff047b82 */ /* 0x000eb00000000a00 */
[----:B------:R-:W3:Y:S01]  /*0110*/  LDC.64 R6, c[0x0][0x390] ;  /* 0x0000e400ff067b82 */ /* 0x000ee20000000a00 */
[----:B0-----:R-:W-:-:S06]  /*0120*/  IMAD.WIDE R2, R9, 0x4, R2 ;  /* 0x0000000409027825 */ /* 0x001fcc00078e0202 */
[----:B-1----:R-:W4:Y:S01]  /*0130*/  LDG.E R2, desc[UR4][R2.64] ;  /* 0x0000000402027981 */ /* 0x002f22000c1e1900 */
[----:B--2---:R-:W-:-:S06]  /*0140*/  IMAD.WIDE R4, R9, 0x4, R4 ;  /* 0x0000000409047825 */ /* 0x004fcc00078e0204 */
[----:B------:R-:W4:Y:S01]  /*0150*/  LDG.E R5, desc[UR4][R4.64] ;  /* 0x0000000404057981 */ /* 0x000f22000c1e1900 */
[----:B---3--:R-:W-:-:S04]  /*0160*/  IMAD.WIDE R6, R9, 0x4, R6 ;  /* 0x0000000409067825 */ /* 0x008fc800078e0206 */
[----:B----4-:R-:W-:-:S05]  /*0170*/  FADD R9, R2, R5 ;  /* 0x0000000502097221 */ /* 0x010fca0000000000 */
[----:B------:R-:W-:Y:S01]  /*0180*/  STG.E desc[UR4][R6.64], R9 ;  /* 0x0000000906007986 */ /* 0x000fe2000c101904 */
[----:B------:R-:W-:Y:S05]  /*0190*/  EXIT ;  /* 0x000000000000794d */ /* 0x000fea0003800000 */
.L_x_0:
[----:B------:R-:W-:-:S00]  /*01a0*/  BRA `(.L_x_0) ;  /* 0xfffffffc00fc7947 */ /* 0x000fc0000383ffff */
[----:B------:R-:W-:-:S00]  /*01b0*/  NOP ;  /* 0x0000000000007918 */ /* 0x000fc00000000000 */
        /* <DEDUP_REMOVED lines=12> */
.L_x_1:


//--------------------- .nv.shared.reserved.0     --------------------------
	.section	.nv.shared.reserved.0,"aw",@nobits
	.weak		__nv_reservedSMEM_offset_0_alias
	.size		__nv_reservedSMEM_offset_0_alias, 0, 64
	.other		__nv_reservedSMEM_offset_0_alias,@"STO_CUDA_RESERVED_SHARED STV_DEFAULT"
__nv_reservedSMEM_offset_0_alias:
	.zero		0
	.zero		64


//--------------------- .nv.constant0._Z9sumKernelPfS_S_ii --------------------------
	.section	.nv.constant0._Z9sumKernelPfS_S_ii,"a",@progbits
	.sectionflags	@""
	.align	4
.nv.constant0._Z9sumKernelPfS_S_ii:
	.zero		928


//--------------------- SYMBOLS --------------------------

	.type		.nv.reservedSmem.offset0,@object
	.size		.nv.reservedSmem.offset0,0x4
